//
// Generated by NVIDIA NVVM Compiler
//
// Compiler Build ID: CL-36424714
// Cuda compilation tools, release 13.0, V13.0.88
// Based on NVVM 20.0.0
//

.version 9.0
.target sm_100
.address_size 64

	// .globl	_Z22histogram_range_kernelPKhPjjii
.extern .shared .align 16 .b8 sSubHist[];

.visible .entry _Z22histogram_range_kernelPKhPjjii(
	.param .u64 .ptr .align 1 _Z22histogram_range_kernelPKhPjjii_param_0,
	.param .u64 .ptr .align 1 _Z22histogram_range_kernelPKhPjjii_param_1,
	.param .u32 _Z22histogram_range_kernelPKhPjjii_param_2,
	.param .u32 _Z22histogram_range_kernelPKhPjjii_param_3,
	.param .u32 _Z22histogram_range_kernelPKhPjjii_param_4
)
{
	.reg .pred 	%p<72>;
	.reg .b16 	%rs<9>;
	.reg .b32 	%r<180>;
	.reg .b64 	%rd<21>;

	ld.param.u64 	%rd9, [_Z22histogram_range_kernelPKhPjjii_param_0];
	ld.param.u64 	%rd10, [_Z22histogram_range_kernelPKhPjjii_param_1];
	ld.param.u32 	%r85, [_Z22histogram_range_kernelPKhPjjii_param_2];
	ld.param.u32 	%r86, [_Z22histogram_range_kernelPKhPjjii_param_3];
	ld.param.u32 	%r87, [_Z22histogram_range_kernelPKhPjjii_param_4];
	sub.s32 	%r1, %r87, %r86;
	add.s32 	%r2, %r1, 1;
	setp.lt.s32 	%p1, %r1, 0;
	@%p1 bra 	$L__BB0_68;
	mov.u32 	%r3, %ntid.x;
	mov.u32 	%r178, %tid.x;
	add.s32 	%r88, %r3, 31;
	shr.u32 	%r5, %r88, 5;
	mul.lo.s32 	%r6, %r2, %r5;
	setp.ge.u32 	%p2, %r178, %r6;
	@%p2 bra 	$L__BB0_4;
	mov.u32 	%r90, sSubHist;
	mov.u32 	%r177, %r178;
$L__BB0_3:
	shl.b32 	%r89, %r177, 2;
	add.s32 	%r91, %r90, %r89;
	mov.b32 	%r92, 0;
	st.shared.u32 	[%r91], %r92;
	add.s32 	%r177, %r177, %r3;
	setp.lt.s32 	%p3, %r177, %r6;
	@%p3 bra 	$L__BB0_3;
$L__BB0_4:
	bar.sync 	0;
	mov.u32 	%r93, %ctaid.x;
	mad.lo.s32 	%r94, %r93, %r3, %r178;
	mul.wide.s32 	%rd20, %r94, 8;
	cvt.u64.u32 	%rd2, %r85;
	setp.ge.u64 	%p4, %rd20, %rd2;
	@%p4 bra 	$L__BB0_31;
	shr.u32 	%r95, %r178, 5;
	mul.lo.s32 	%r96, %r2, %r95;
	sub.s32 	%r9, %r96, %r86;
	cvta.to.global.u64 	%rd3, %rd9;
	mov.u32 	%r97, %nctaid.x;
	mul.lo.s32 	%r98, %r97, %r3;
	mul.wide.u32 	%rd4, %r98, 8;
$L__BB0_6:
	setp.ge.u64 	%p5, %rd20, %rd2;
	add.s64 	%rd6, %rd3, %rd20;
	@%p5 bra 	$L__BB0_9;
	ld.global.nc.u8 	%rs1, [%rd6];
	cvt.u32.u8 	%r10, %rs1;
	setp.gt.u32 	%p6, %r86, %r10;
	setp.lt.u32 	%p7, %r87, %r10;
	or.pred  	%p8, %p6, %p7;
	@%p8 bra 	$L__BB0_9;
	add.s32 	%r99, %r9, %r10;
	shl.b32 	%r100, %r99, 2;
	mov.u32 	%r101, sSubHist;
	add.s32 	%r102, %r101, %r100;
	atom.shared.add.u32 	%r103, [%r102], 1;
$L__BB0_9:
	add.s64 	%rd11, %rd20, 1;
	setp.ge.u64 	%p9, %rd11, %rd2;
	@%p9 bra 	$L__BB0_12;
	ld.global.nc.u8 	%rs2, [%rd6+1];
	cvt.u32.u8 	%r11, %rs2;
	setp.gt.u32 	%p10, %r86, %r11;
	setp.lt.u32 	%p11, %r87, %r11;
	or.pred  	%p12, %p10, %p11;
	@%p12 bra 	$L__BB0_12;
	add.s32 	%r104, %r9, %r11;
	shl.b32 	%r105, %r104, 2;
	mov.u32 	%r106, sSubHist;
	add.s32 	%r107, %r106, %r105;
	atom.shared.add.u32 	%r108, [%r107], 1;
$L__BB0_12:
	add.s64 	%rd12, %rd20, 2;
	setp.ge.u64 	%p13, %rd12, %rd2;
	@%p13 bra 	$L__BB0_15;
	ld.global.nc.u8 	%rs3, [%rd6+2];
	cvt.u32.u8 	%r12, %rs3;
	setp.gt.u32 	%p14, %r86, %r12;
	setp.lt.u32 	%p15, %r87, %r12;
	or.pred  	%p16, %p14, %p15;
	@%p16 bra 	$L__BB0_15;
	add.s32 	%r109, %r9, %r12;
	shl.b32 	%r110, %r109, 2;
	mov.u32 	%r111, sSubHist;
	add.s32 	%r112, %r111, %r110;
	atom.shared.add.u32 	%r113, [%r112], 1;
$L__BB0_15:
	add.s64 	%rd13, %rd20, 3;
	setp.ge.u64 	%p17, %rd13, %rd2;
	@%p17 bra 	$L__BB0_18;
	ld.global.nc.u8 	%rs4, [%rd6+3];
	cvt.u32.u8 	%r13, %rs4;
	setp.gt.u32 	%p18, %r86, %r13;
	setp.lt.u32 	%p19, %r87, %r13;
	or.pred  	%p20, %p18, %p19;
	@%p20 bra 	$L__BB0_18;
	add.s32 	%r114, %r9, %r13;
	shl.b32 	%r115, %r114, 2;
	mov.u32 	%r116, sSubHist;
	add.s32 	%r117, %r116, %r115;
	atom.shared.add.u32 	%r118, [%r117], 1;
$L__BB0_18:
	add.s64 	%rd14, %rd20, 4;
	setp.ge.u64 	%p21, %rd14, %rd2;
	@%p21 bra 	$L__BB0_21;
	ld.global.nc.u8 	%rs5, [%rd6+4];
	cvt.u32.u8 	%r14, %rs5;
	setp.gt.u32 	%p22, %r86, %r14;
	setp.lt.u32 	%p23, %r87, %r14;
	or.pred  	%p24, %p22, %p23;
	@%p24 bra 	$L__BB0_21;
	add.s32 	%r119, %r9, %r14;
	shl.b32 	%r120, %r119, 2;
	mov.u32 	%r121, sSubHist;
	add.s32 	%r122, %r121, %r120;
	atom.shared.add.u32 	%r123, [%r122], 1;
$L__BB0_21:
	add.s64 	%rd15, %rd20, 5;
	setp.ge.u64 	%p25, %rd15, %rd2;
	@%p25 bra 	$L__BB0_24;
	ld.global.nc.u8 	%rs6, [%rd6+5];
	cvt.u32.u8 	%r15, %rs6;
	setp.gt.u32 	%p26, %r86, %r15;
	setp.lt.u32 	%p27, %r87, %r15;
	or.pred  	%p28, %p26, %p27;
	@%p28 bra 	$L__BB0_24;
	add.s32 	%r124, %r9, %r15;
	shl.b32 	%r125, %r124, 2;
	mov.u32 	%r126, sSubHist;
	add.s32 	%r127, %r126, %r125;
	atom.shared.add.u32 	%r128, [%r127], 1;
$L__BB0_24:
	add.s64 	%rd16, %rd20, 6;
	setp.ge.u64 	%p29, %rd16, %rd2;
	@%p29 bra 	$L__BB0_27;
	ld.global.nc.u8 	%rs7, [%rd6+6];
	cvt.u32.u8 	%r16, %rs7;
	setp.gt.u32 	%p30, %r86, %r16;
	setp.lt.u32 	%p31, %r87, %r16;
	or.pred  	%p32, %p30, %p31;
	@%p32 bra 	$L__BB0_27;
	add.s32 	%r129, %r9, %r16;
	shl.b32 	%r130, %r129, 2;
	mov.u32 	%r131, sSubHist;
	add.s32 	%r132, %r131, %r130;
	atom.shared.add.u32 	%r133, [%r132], 1;
$L__BB0_27:
	add.s64 	%rd17, %rd20, 7;
	setp.ge.u64 	%p33, %rd17, %rd2;
	@%p33 bra 	$L__BB0_30;
	ld.global.nc.u8 	%rs8, [%rd6+7];
	cvt.u32.u8 	%r17, %rs8;
	setp.gt.u32 	%p34, %r86, %r17;
	setp.lt.u32 	%p35, %r87, %r17;
	or.pred  	%p36, %p34, %p35;
	@%p36 bra 	$L__BB0_30;
	add.s32 	%r134, %r9, %r17;
	shl.b32 	%r135, %r134, 2;
	mov.u32 	%r136, sSubHist;
	add.s32 	%r137, %r136, %r135;
	atom.shared.add.u32 	%r138, [%r137], 1;
$L__BB0_30:
	add.s64 	%rd20, %rd20, %rd4;
	setp.lt.u64 	%p37, %rd20, %rd2;
	@%p37 bra 	$L__BB0_6;
$L__BB0_31:
	bar.sync 	0;
	setp.gt.s32 	%p38, %r178, %r1;
	@%p38 bra 	$L__BB0_68;
	shl.b32 	%r18, %r2, 1;
	cvta.to.global.u64 	%rd8, %rd10;
	mov.u32 	%r140, sSubHist;
	shl.b32 	%r144, %r18, 2;
$L__BB0_33:
	setp.eq.s32 	%p39, %r5, 1;
	shl.b32 	%r139, %r178, 2;
	add.s32 	%r20, %r140, %r139;
	ld.shared.u32 	%r179, [%r20];
	@%p39 bra 	$L__BB0_65;
	setp.eq.s32 	%p40, %r5, 2;
	shl.b32 	%r141, %r1, 2;
	add.s32 	%r142, %r20, %r141;
	ld.shared.u32 	%r143, [%r142+4];
	add.s32 	%r179, %r143, %r179;
	@%p40 bra 	$L__BB0_65;
	setp.eq.s32 	%p41, %r5, 3;
	add.s32 	%r23, %r20, %r144;
	ld.shared.u32 	%r145, [%r23];
	add.s32 	%r179, %r145, %r179;
	@%p41 bra 	$L__BB0_65;
	setp.eq.s32 	%p42, %r5, 4;
	shl.b32 	%r25, %r2, 2;
	add.s32 	%r26, %r23, %r25;
	ld.shared.u32 	%r146, [%r26];
	add.s32 	%r179, %r146, %r179;
	@%p42 bra 	$L__BB0_65;
	setp.eq.s32 	%p43, %r5, 5;
	add.s32 	%r28, %r26, %r25;
	ld.shared.u32 	%r147, [%r28];
	add.s32 	%r179, %r147, %r179;
	@%p43 bra 	$L__BB0_65;
	setp.eq.s32 	%p44, %r5, 6;
	add.s32 	%r30, %r28, %r25;
	ld.shared.u32 	%r148, [%r30];
	add.s32 	%r179, %r148, %r179;
	@%p44 bra 	$L__BB0_65;
	setp.eq.s32 	%p45, %r5, 7;
	add.s32 	%r32, %r30, %r25;
	ld.shared.u32 	%r149, [%r32];
	add.s32 	%r179, %r149, %r179;
	@%p45 bra 	$L__BB0_65;
	setp.eq.s32 	%p46, %r5, 8;
	add.s32 	%r34, %r32, %r25;
	ld.shared.u32 	%r150, [%r34];
	add.s32 	%r179, %r150, %r179;
	@%p46 bra 	$L__BB0_65;
	setp.eq.s32 	%p47, %r5, 9;
	add.s32 	%r36, %r34, %r25;
	ld.shared.u32 	%r151, [%r36];
	add.s32 	%r179, %r151, %r179;
	@%p47 bra 	$L__BB0_65;
	setp.eq.s32 	%p48, %r5, 10;
	add.s32 	%r38, %r36, %r25;
	ld.shared.u32 	%r152, [%r38];
	add.s32 	%r179, %r152, %r179;
	@%p48 bra 	$L__BB0_65;
	setp.eq.s32 	%p49, %r5, 11;
	add.s32 	%r40, %r38, %r25;
	ld.shared.u32 	%r153, [%r40];
	add.s32 	%r179, %r153, %r179;
	@%p49 bra 	$L__BB0_65;
	setp.eq.s32 	%p50, %r5, 12;
	add.s32 	%r42, %r40, %r25;
	ld.shared.u32 	%r154, [%r42];
	add.s32 	%r179, %r154, %r179;
	@%p50 bra 	$L__BB0_65;
	setp.eq.s32 	%p51, %r5, 13;
	add.s32 	%r44, %r42, %r25;
	ld.shared.u32 	%r155, [%r44];
	add.s32 	%r179, %r155, %r179;
	@%p51 bra 	$L__BB0_65;
	setp.eq.s32 	%p52, %r5, 14;
	add.s32 	%r46, %r44, %r25;
	ld.shared.u32 	%r156, [%r46];
	add.s32 	%r179, %r156, %r179;
	@%p52 bra 	$L__BB0_65;
	setp.eq.s32 	%p53, %r5, 15;
	add.s32 	%r48, %r46, %r25;
	ld.shared.u32 	%r157, [%r48];
	add.s32 	%r179, %r157, %r179;
	@%p53 bra 	$L__BB0_65;
	setp.eq.s32 	%p54, %r5, 16;
	add.s32 	%r50, %r48, %r25;
	ld.shared.u32 	%r158, [%r50];
	add.s32 	%r179, %r158, %r179;
	@%p54 bra 	$L__BB0_65;
	setp.eq.s32 	%p55, %r5, 17;
	add.s32 	%r52, %r50, %r25;
	ld.shared.u32 	%r159, [%r52];
	add.s32 	%r179, %r159, %r179;
	@%p55 bra 	$L__BB0_65;
	setp.eq.s32 	%p56, %r5, 18;
	add.s32 	%r54, %r52, %r25;
	ld.shared.u32 	%r160, [%r54];
	add.s32 	%r179, %r160, %r179;
	@%p56 bra 	$L__BB0_65;
	setp.eq.s32 	%p57, %r5, 19;
	add.s32 	%r56, %r54, %r25;
	ld.shared.u32 	%r161, [%r56];
	add.s32 	%r179, %r161, %r179;
	@%p57 bra 	$L__BB0_65;
	setp.eq.s32 	%p58, %r5, 20;
	add.s32 	%r58, %r56, %r25;
	ld.shared.u32 	%r162, [%r58];
	add.s32 	%r179, %r162, %r179;
	@%p58 bra 	$L__BB0_65;
	setp.eq.s32 	%p59, %r5, 21;
	add.s32 	%r60, %r58, %r25;
	ld.shared.u32 	%r163, [%r60];
	add.s32 	%r179, %r163, %r179;
	@%p59 bra 	$L__BB0_65;
	setp.eq.s32 	%p60, %r5, 22;
	add.s32 	%r62, %r60, %r25;
	ld.shared.u32 	%r164, [%r62];
	add.s32 	%r179, %r164, %r179;
	@%p60 bra 	$L__BB0_65;
	setp.eq.s32 	%p61, %r5, 23;
	add.s32 	%r64, %r62, %r25;
	ld.shared.u32 	%r165, [%r64];
	add.s32 	%r179, %r165, %r179;
	@%p61 bra 	$L__BB0_65;
	setp.eq.s32 	%p62, %r5, 24;
	add.s32 	%r66, %r64, %r25;
	ld.shared.u32 	%r166, [%r66];
	add.s32 	%r179, %r166, %r179;
	@%p62 bra 	$L__BB0_65;
	setp.eq.s32 	%p63, %r5, 25;
	add.s32 	%r68, %r66, %r25;
	ld.shared.u32 	%r167, [%r68];
	add.s32 	%r179, %r167, %r179;
	@%p63 bra 	$L__BB0_65;
	setp.eq.s32 	%p64, %r5, 26;
	add.s32 	%r70, %r68, %r25;
	ld.shared.u32 	%r168, [%r70];
	add.s32 	%r179, %r168, %r179;
	@%p64 bra 	$L__BB0_65;
	setp.eq.s32 	%p65, %r5, 27;
	add.s32 	%r72, %r70, %r25;
	ld.shared.u32 	%r169, [%r72];
	add.s32 	%r179, %r169, %r179;
	@%p65 bra 	$L__BB0_65;
	setp.eq.s32 	%p66, %r5, 28;
	add.s32 	%r74, %r72, %r25;
	ld.shared.u32 	%r170, [%r74];
	add.s32 	%r179, %r170, %r179;
	@%p66 bra 	$L__BB0_65;
	setp.eq.s32 	%p67, %r5, 29;
	add.s32 	%r76, %r74, %r25;
	ld.shared.u32 	%r171, [%r76];
	add.s32 	%r179, %r171, %r179;
	@%p67 bra 	$L__BB0_65;
	setp.eq.s32 	%p68, %r5, 30;
	add.s32 	%r78, %r76, %r25;
	ld.shared.u32 	%r172, [%r78];
	add.s32 	%r179, %r172, %r179;
	@%p68 bra 	$L__BB0_65;
	setp.eq.s32 	%p69, %r5, 31;
	add.s32 	%r80, %r78, %r25;
	ld.shared.u32 	%r173, [%r80];
	add.s32 	%r179, %r173, %r179;
	@%p69 bra 	$L__BB0_65;
	add.s32 	%r174, %r80, %r25;
	ld.shared.u32 	%r175, [%r174];
	add.s32 	%r179, %r175, %r179;
$L__BB0_65:
	setp.eq.s32 	%p70, %r179, 0;
	@%p70 bra 	$L__BB0_67;
	mul.wide.s32 	%rd18, %r178, 4;
	add.s64 	%rd19, %rd8, %rd18;
	atom.global.add.u32 	%r176, [%rd19], %r179;
$L__BB0_67:
	add.s32 	%r178, %r178, %r3;
	setp.le.s32 	%p71, %r178, %r1;
	@%p71 bra 	$L__BB0_33;
$L__BB0_68:
	ret;

}


// ===== COMPILED SASS (sm_100) =====

	.target	sm_100

	.elftype	@"ET_EXEC"


//--------------------- .note.nv.tkinfo           --------------------------
	.section	.note.nv.tkinfo,"",@"SHT_NOTE"
	.sectionflags	@"SHF_NOTE_NV_TKINFO"
	.tkinfo
        /*0018*/ 	.word	0x00000002
        /*0030*/ 	.string	""
        /*0030*/ 	.string	"ptxas"
        /*0030*/ 	.string	"Cuda compilation tools, release 13.0, V13.0.88"
        /*0030*/ 	.string	"Build cuda_13.0.r13.0/compiler.36424714_0"
        /*0030*/ 	.string	"-arch sm_100 -m 64 "



//--------------------- .note.nv.cuinfo           --------------------------
	.section	.note.nv.cuinfo,"",@"SHT_NOTE"
	.sectionflags	@"SHF_NOTE_NV_CUINFO"
        /*0018*/ 	.short	0x0002
        /*001a*/ 	.short	0x0064
        /*001c*/ 	.short	0x0082
	.zero		2


//--------------------- .nv.info                  --------------------------
	.section	.nv.info,"",@"SHT_CUDA_INFO"
	.align	4


	//----- nvinfo : EIATTR_REGCOUNT
	.align		4
        /*0000*/ 	.byte	0x04, 0x2f
        /*0002*/ 	.short	(.L_1 - .L_0)
	.align		4
.L_0:
        /*0004*/ 	.word	index@(_Z22histogram_range_kernelPKhPjjii)
        /*0008*/ 	.word	0x0000001a


	//----- nvinfo : EIATTR_FRAME_SIZE
	.align		4
.L_1:
        /*000c*/ 	.byte	0x04, 0x11
        /*000e*/ 	.short	(.L_3 - .L_2)
	.align		4
.L_2:
        /*0010*/ 	.word	index@(_Z22histogram_range_kernelPKhPjjii)
        /*0014*/ 	.word	0x00000000


	//----- nvinfo : EIATTR_MIN_STACK_SIZE
	.align		4
.L_3:
        /*0018*/ 	.byte	0x04, 0x12
        /*001a*/ 	.short	(.L_5 - .L_4)
	.align		4
.L_4:
        /*001c*/ 	.word	index@(_Z22histogram_range_kernelPKhPjjii)
        /*0020*/ 	.word	0x00000000
.L_5:


//--------------------- .nv.compat                --------------------------
	.section	.nv.compat,"",@"SHT_CUDA_COMPAT_INFO"
	.align	4
        /*0000*/ 	.byte	0x02, 0x09, 0x00, 0x00, 0x02, 0x02, 0x01, 0x00, 0x02, 0x05, 0x05, 0x00, 0x03, 0x07, 0x01, 0x01
        /*0010*/ 	.byte	0x02, 0x03, 0x00, 0x00, 0x02, 0x06, 0x01, 0x00, 0x04, 0x0b, 0x08, 0x00, 0x09, 0x00, 0x00, 0x00
        /*0020*/ 	.byte	0x00, 0x00, 0x00, 0x00


//--------------------- .nv.info._Z22histogram_range_kernelPKhPjjii --------------------------
	.section	.nv.info._Z22histogram_range_kernelPKhPjjii,"",@"SHT_CUDA_INFO"
	.sectionflags	@""
	.align	4


	//----- nvinfo : EIATTR_CUDA_API_VERSION
	.align		4
        /*0000*/ 	.byte	0x04, 0x37
        /*0002*/ 	.short	(.L_7 - .L_6)
.L_6:
        /*0004*/ 	.word	0x00000082


	//----- nvinfo : EIATTR_KPARAM_INFO
	.align		4
.L_7:
        /*0008*/ 	.byte	0x04, 0x17
        /*000a*/ 	.short	(.L_9 - .L_8)
.L_8:
        /*000c*/ 	.word	0x00000000
        /*0010*/ 	.short	0x0004
        /*0012*/ 	.short	0x0018
        /*0014*/ 	.byte	0x00, 0xf0, 0x11, 0x00


	//----- nvinfo : EIATTR_KPARAM_INFO
	.align		4
.L_9:
        /*0018*/ 	.byte	0x04, 0x17
        /*001a*/ 	.short	(.L_11 - .L_10)
.L_10:
        /*001c*/ 	.word	0x00000000
        /*0020*/ 	.short	0x0003
        /*0022*/ 	.short	0x0014
        /*0024*/ 	.byte	0x00, 0xf0, 0x11, 0x00


	//----- nvinfo : EIATTR_KPARAM_INFO
	.align		4
.L_11:
        /*0028*/ 	.byte	0x04, 0x17
        /*002a*/ 	.short	(.L_13 - .L_12)
.L_12:
        /*002c*/ 	.word	0x00000000
        /*0030*/ 	.short	0x0002
        /*0032*/ 	.short	0x0010
        /*0034*/ 	.byte	0x00, 0xf0, 0x11, 0x00


	//----- nvinfo : EIATTR_KPARAM_INFO
	.align		4
.L_13:
        /*0038*/ 	.byte	0x04, 0x17
        /*003a*/ 	.short	(.L_15 - .L_14)
.L_14:
        /*003c*/ 	.word	0x00000000
        /*0040*/ 	.short	0x0001
        /*0042*/ 	.short	0x0008
        /*0044*/ 	.byte	0x00, 0xf5, 0x21, 0x00


	//----- nvinfo : EIATTR_KPARAM_INFO
	.align		4
.L_15:
        /*0048*/ 	.byte	0x04, 0x17
        /*004a*/ 	.short	(.L_17 - .L_16)
.L_16:
        /*004c*/ 	.word	0x00000000
        /*0050*/ 	.short	0x0000
        /*0052*/ 	.short	0x0000
        /*0054*/ 	.byte	0x00, 0xf5, 0x21, 0x00


	//----- nvinfo : EIATTR_SPARSE_MMA_MASK
	.align		4
.L_17:
        /*0058*/ 	.byte	0x03, 0x50
        /*005a*/ 	.short	0x0000


	//----- nvinfo : EIATTR_MAXREG_COUNT
	.align		4
        /*005c*/ 	.byte	0x03, 0x1b
        /*005e*/ 	.short	0x00ff


	//----- nvinfo : EIATTR_NUM_BARRIERS
	.align		4
        /*0060*/ 	.byte	0x02, 0x4c
        /*0062*/ 	.byte	0x01
	.zero		1


	//----- nvinfo : EIATTR_MERCURY_ISA_VERSION
	.align		4
        /*0064*/ 	.byte	0x03, 0x5f
        /*0066*/ 	.short	0x0101


	//----- nvinfo : EIATTR_VRC_CTA_INIT_COUNT
	.align		4
        /*0068*/ 	.byte	0x02, 0x4a
	.zero		1
	.zero		1


	//----- nvinfo : EIATTR_EXIT_INSTR_OFFSETS
	.align		4
        /*006c*/ 	.byte	0x04, 0x1c
        /*006e*/ 	.short	(.L_19 - .L_18)


	//   ....[0]....
.L_18:
        /*0070*/ 	.word	0x00000050


	//   ....[1]....
        /*0074*/ 	.word	0x00000bd0


	//   ....[2]....
        /*0078*/ 	.word	0x00001840


	//----- nvinfo : EIATTR_CRS_STACK_SIZE
	.align		4
.L_19:
        /*007c*/ 	.byte	0x04, 0x1e
        /*007e*/ 	.short	(.L_21 - .L_20)
.L_20:
        /*0080*/ 	.word	0x00000000


	//----- nvinfo : EIATTR_CBANK_PARAM_SIZE
	.align		4
.L_21:
        /*0084*/ 	.byte	0x03, 0x19
        /*0086*/ 	.short	0x001c


	//----- nvinfo : EIATTR_PARAM_CBANK
	.align		4
        /*0088*/ 	.byte	0x04, 0x0a
        /*008a*/ 	.short	(.L_23 - .L_22)
	.align		4
.L_22:
        /*008c*/ 	.word	index@(.nv.constant0._Z22histogram_range_kernelPKhPjjii)
        /*0090*/ 	.short	0x0380
        /*0092*/ 	.short	0x001c


	//----- nvinfo : EIATTR_SW_WAR
	.align		4
.L_23:
        /*0094*/ 	.byte	0x04, 0x36
        /*0096*/ 	.short	(.L_25 - .L_24)
.L_24:
        /*0098*/ 	.word	0x00000008
.L_25:


//--------------------- .nv.callgraph             --------------------------
	.section	.nv.callgraph,"",@"SHT_CUDA_CALLGRAPH"
	.align	4
	.sectionentsize	8
	.align		4
        /*0000*/ 	.word	0x00000000
	.align		4
        /*0004*/ 	.word	0xffffffff
	.align		4
        /*0008*/ 	.word	0x00000000
	.align		4
        /*000c*/ 	.word	0xfffffffe
	.align		4
        /*0010*/ 	.word	0x00000000
	.align		4
        /*0014*/ 	.word	0xfffffffd
	.align		4
        /*0018*/ 	.word	0x00000000
	.align		4
        /*001c*/ 	.word	0xfffffffc


//--------------------- .text._Z22histogram_range_kernelPKhPjjii --------------------------
	.section	.text._Z22histogram_range_kernelPKhPjjii,"ax",@progbits
	.align	128
        .global         _Z22histogram_range_kernelPKhPjjii
        .type           _Z22histogram_range_kernelPKhPjjii,@function
        .size           _Z22histogram_range_kernelPKhPjjii,(.L_x_27 - _Z22histogram_range_kernelPKhPjjii)
        .other          _Z22histogram_range_kernelPKhPjjii,@"STO_CUDA_ENTRY STV_DEFAULT"
_Z22histogram_range_kernelPKhPjjii:
.text._Z22histogram_range_kernelPKhPjjii:
[----:B------:R-:W-:Y:S08]  /*0000*/  LDC R1, c[0x0][0x37c] ;  /* 0x0000df00ff017b82 */ /* 0x000ff00000000800 */
[----:B------:R-:W0:Y:S01]  /*0010*/  LDC R12, c[0x0][0x394] ;  /* 0x0000e500ff0c7b82 */ /* 0x000e220000000800 */
[----:B------:R-:W0:Y:S02]  /*0020*/  LDCU UR4, c[0x0][0x398] ;  /* 0x00007300ff0477ac */ /* 0x000e240008000800 */
[----:B0-----:R-:W-:-:S04]  /*0030*/  IADD3 R0, PT, PT, -R12, UR4, RZ ;  /* 0x000000040c007c10 */ /* 0x001fc8000fffe1ff */
[----:B------:R-:W-:-:S13]  /*0040*/  ISETP.GE.AND P0, PT, R0, RZ, PT ;  /* 0x000000ff0000720c */ /* 0x000fda0003f06270 */
[----:B------:R-:W-:Y:S05]  /*0050*/  @!P0 EXIT ;  /* 0x000000000000894d */ /* 0x000fea0003800000 */
[----:B------:R-:W0:Y:S01]  /*0060*/  LDC R2, c[0x0][0x360] ;  /* 0x0000d800ff027b82 */ /* 0x000e220000000800 */
[----:B------:R-:W1:Y:S01]  /*0070*/  S2R R3, SR_TID.X ;  /* 0x0000000000037919 */ /* 0x000e620000002100 */
[----:B------:R-:W-:Y:S01]  /*0080*/  VIADD R4, R0, 0x1 ;  /* 0x0000000100047836 */ /* 0x000fe20000000000 */
[----:B------:R-:W-:Y:S01]  /*0090*/  BSSY.RECONVERGENT B0, `(.L_x_0) ;  /* 0x000000f000007945 */ /* 0x000fe20003800200 */
[----:B0-----:R-:W-:-:S05]  /*00a0*/  VIADD R5, R2, 0x1f ;  /* 0x0000001f02057836 */ /* 0x001fca0000000000 */
[----:B------:R-:W-:-:S05]  /*00b0*/  SHF.R.U32.HI R5, RZ, 0x5, R5 ;  /* 0x00000005ff057819 */ /* 0x000fca0000011605 */
[----:B------:R-:W-:-:S05]  /*00c0*/  IMAD R6, R4, R5, RZ ;  /* 0x0000000504067224 */ /* 0x000fca00078e02ff */
[----:B-1----:R-:W-:-:S13]  /*00d0*/  ISETP.GE.U32.AND P0, PT, R3, R6, PT ;  /* 0x000000060300720c */ /* 0x002fda0003f06070 */
[----:B------:R-:W-:Y:S05]  /*00e0*/  @P0 BRA `(.L_x_1) ;  /* 0x0000000000240947 */ /* 0x000fea0003800000 */
[----:B------:R-:W0:Y:S01]  /*00f0*/  S2R R8, SR_CgaCtaId ;  /* 0x0000000000087919 */ /* 0x000e220000008800 */
[----:B------:R-:W-:Y:S01]  /*0100*/  MOV R7, 0x400 ;  /* 0x0000040000077802 */ /* 0x000fe20000000f00 */
[----:B------:R-:W-:-:S03]  /*0110*/  IMAD.MOV.U32 R9, RZ, RZ, R3 ;  /* 0x000000ffff097224 */ /* 0x000fc600078e0003 */
[----:B0-----:R-:W-:-:S07]  /*0120*/  LEA R7, R8, R7, 0x18 ;  /* 0x0000000708077211 */ /* 0x001fce00078ec0ff */
.L_x_2:
[----:B------:R-:W-:Y:S02]  /*0130*/  IMAD R8, R9, 0x4, R7 ;  /* 0x0000000409087824 */ /* 0x000fe400078e0207 */
[----:B------:R-:W-:-:S03]  /*0140*/  IMAD.IADD R9, R2, 0x1, R9 ;  /* 0x0000000102097824 */ /* 0x000fc600078e0209 */
[----:B------:R0:W-:Y:S02]  /*0150*/  STS [R8], RZ ;  /* 0x000000ff08007388 */ /* 0x0001e40000000800 */
[----:B------:R-:W-:-:S13]  /*0160*/  ISETP.GE.AND P0, PT, R9, R6, PT ;  /* 0x000000060900720c */ /* 0x000fda0003f06270 */
[----:B0-----:R-:W-:Y:S05]  /*0170*/  @!P0 BRA `(.L_x_2) ;  /* 0xfffffffc00ec8947 */ /* 0x001fea000383ffff */
.L_x_1:
[----:B------:R-:W-:Y:S05]  /*0180*/  BSYNC.RECONVERGENT B0 ;  /* 0x0000000000007941 */ /* 0x000fea0003800200 */
.L_x_0:
[----:B------:R-:W0:Y:S01]  /*0190*/  S2UR UR4, SR_CTAID.X ;  /* 0x00000000000479c3 */ /* 0x000e220000002500 */
[----:B------:R-:W1:Y:S01]  /*01a0*/  LDCU UR5, c[0x0][0x390] ;  /* 0x00007200ff0577ac */ /* 0x000e620008000800 */
[----:B------:R-:W-:Y:S01]  /*01b0*/  BSSY.RECONVERGENT B0, `(.L_x_3) ;  /* 0x000009f000007945 */ /* 0x000fe20003800200 */
[----:B------:R-:W2:Y:S01]  /*01c0*/  LDCU.64 UR6, c[0x0][0x358] ;  /* 0x00006b00ff0677ac */ /* 0x000ea20008000a00 */
[----:B------:R-:W3:Y:S01]  /*01d0*/  LDCU UR10, c[0x0][0x398] ;  /* 0x00007300ff0a77ac */ /* 0x000ee20008000800 */
[----:B------:R-:W4:Y:S01]  /*01e0*/  LDCU UR11, c[0x0][0x394] ;  /* 0x00007280ff0b77ac */ /* 0x000f220008000800 */
[----:B------:R-:W0:Y:S02]  /*01f0*/  LDCU.64 UR8, c[0x0][0x380] ;  /* 0x00007000ff0877ac */ /* 0x000e240008000a00 */
[----:B0-----:R-:W-:-:S04]  /*0200*/  IMAD R10, R2, UR4, R3 ;  /* 0x00000004020a7c24 */ /* 0x001fc8000f8e0203 */
[----:B------:R-:W-:Y:S01]  /*0210*/  IMAD.WIDE R10, R10, 0x8, RZ ;  /* 0x000000080a0a7825 */ /* 0x000fe200078e02ff */
[----:B------:R-:W-:Y:S02]  /*0220*/  BAR.SYNC.DEFER_BLOCKING 0x0 ;  /* 0x0000000000007b1d */ /* 0x000fe40000010000 */
[----:B-1----:R-:W-:-:S04]  /*0230*/  ISETP.GE.U32.AND P0, PT, R10, UR5, PT ;  /* 0x000000050a007c0c */ /* 0x002fc8000bf06070 */
[----:B------:R-:W-:-:S13]  /*0240*/  ISETP.GE.U32.AND.EX P0, PT, R11, RZ, PT, P0 ;  /* 0x000000ff0b00720c */ /* 0x000fda0003f06100 */
[----:B--234-:R-:W-:Y:S05]  /*0250*/  @P0 BRA `(.L_x_4) ;  /* 0x0000000800500947 */ /* 0x01cfea0003800000 */
[----:B------:R-:W0:Y:S01]  /*0260*/  LDC R8, c[0x0][0x390] ;  /* 0x0000e400ff087b82 */ /* 0x000e220000000800 */
[----:B------:R-:W1:Y:S01]  /*0270*/  LDCU UR4, c[0x0][0x370] ;  /* 0x00006e00ff0477ac */ /* 0x000e620008000800 */
[----:B------:R-:W-:Y:S01]  /*0280*/  SHF.R.U32.HI R9, RZ, 0x5, R3 ;  /* 0x00000005ff097819 */ /* 0x000fe20000011603 */
[----:B------:R-:W-:-:S04]  /*0290*/  IMAD.MOV.U32 R13, RZ, RZ, R11 ;  /* 0x000000ffff0d7224 */ /* 0x000fc800078e000b */
[----:B------:R-:W-:Y:S02]  /*02a0*/  IMAD R9, R4, R9, -R12 ;  /* 0x0000000904097224 */ /* 0x000fe400078e0a0c */
[----:B-1----:R-:W-:-:S07]  /*02b0*/  IMAD R11, R2, UR4, RZ ;  /* 0x00000004020b7c24 */ /* 0x002fce000f8e02ff */
.L_x_21:
[C---:B------:R-:W-:Y:S01]  /*02c0*/  IADD3 R15, P0, PT, R10.reuse, 0x1, RZ ;  /* 0x000000010a0f7810 */ /* 0x040fe20007f1e0ff */
[----:B------:R-:W-:Y:S01]  /*02d0*/  BSSY.RECONVERGENT B1, `(.L_x_5) ;  /* 0x0000023000017945 */ /* 0x000fe20003800200 */
[C---:B------:R-:W-:Y:S02]  /*02e0*/  IADD3 R7, P2, PT, R10.reuse, 0x2, RZ ;  /* 0x000000020a077810 */ /* 0x040fe40007f5e0ff */
[-C--:B0-----:R-:W-:Y:S01]  /*02f0*/  ISETP.GE.U32.AND P5, PT, R15, R8.reuse, PT ;  /* 0x000000080f00720c */ /* 0x081fe20003fa6070 */
[--C-:B------:R-:W-:Y:S01]  /*0300*/  IMAD.X R23, RZ, RZ, R13.reuse, P0 ;  /* 0x000000ffff177224 */ /* 0x100fe200000e060d */
[C---:B------:R-:W-:Y:S01]  /*0310*/  IADD3 R15, P4, PT, R10.reuse, 0x4, RZ ;  /* 0x000000040a0f7810 */ /* 0x040fe20007f9e0ff */
[--C-:B------:R-:W-:Y:S01]  /*0320*/  IMAD.X R22, RZ, RZ, R13.reuse, P2 ;  /* 0x000000ffff167224 */ /* 0x100fe200010e060d */
[C---:B------:R-:W-:Y:S02]  /*0330*/  IADD3 R6, P6, PT, R10.reuse, UR8, RZ ;  /* 0x000000080a067c10 */ /* 0x040fe4000ffde0ff */
[C---:B------:R-:W-:Y:S01]  /*0340*/  IADD3 R19, P2, PT, R10.reuse, 0x5, RZ ;  /* 0x000000050a137810 */ /* 0x040fe20007f5e0ff */
[----:B------:R-:W-:Y:S01]  /*0350*/  IMAD.X R20, RZ, RZ, R13, P4 ;  /* 0x000000ffff147224 */ /* 0x000fe200020e060d */
[----:B------:R-:W-:-:S02]  /*0360*/  ISETP.GE.U32.AND P4, PT, R10, R8, PT ;  /* 0x000000080a00720c */ /* 0x000fc40003f86070 */
[----:B------:R-:W-:Y:S01]  /*0370*/  IADD3 R17, P1, PT, R10, 0x3, RZ ;  /* 0x000000030a117810 */ /* 0x000fe20007f3e0ff */
[----:B------:R-:W-:Y:S01]  /*0380*/  IMAD.X R18, RZ, RZ, R13, P2 ;  /* 0x000000ffff127224 */ /* 0x000fe200010e060d */
[----:B------:R-:W-:Y:S02]  /*0390*/  ISETP.GE.U32.AND.EX P4, PT, R13, RZ, PT, P4 ;  /* 0x000000ff0d00720c */ /* 0x000fe40003f86140 */
[-C--:B------:R-:W-:Y:S02]  /*03a0*/  ISETP.GE.U32.AND P3, PT, R7, R8.reuse, PT ;  /* 0x000000080700720c */ /* 0x080fe40003f66070 */
[----:B------:R-:W-:Y:S02]  /*03b0*/  IADD3.X R7, PT, PT, R13, UR9, RZ, P6, !PT ;  /* 0x000000090d077c10 */ /* 0x000fe4000b7fe4ff */
[-C--:B------:R-:W-:Y:S02]  /*03c0*/  ISETP.GE.U32.AND P6, PT, R17, R8.reuse, PT ;  /* 0x000000081100720c */ /* 0x080fe40003fc6070 */
[----:B------:R-:W-:-:S02]  /*03d0*/  ISETP.GE.U32.AND P0, PT, R15, R8, PT ;  /* 0x000000080f00720c */ /* 0x000fc40003f06070 */
[----:B------:R-:W-:Y:S02]  /*03e0*/  IADD3.X R21, PT, PT, RZ, R13, RZ, P1, !PT ;  /* 0x0000000dff157210 */ /* 0x000fe40000ffe4ff */
[C---:B------:R-:W-:Y:S02]  /*03f0*/  IADD3 R17, P1, PT, R10.reuse, 0x6, RZ ;  /* 0x000000060a117810 */ /* 0x040fe40007f3e0ff */
[----:B------:R-:W-:-:S03]  /*0400*/  IADD3 R15, P2, PT, R10, 0x7, RZ ;  /* 0x000000070a0f7810 */ /* 0x000fc60007f5e0ff */
[--C-:B------:R-:W-:Y:S01]  /*0410*/  IMAD.X R16, RZ, RZ, R13.reuse, P1 ;  /* 0x000000ffff107224 */ /* 0x100fe200008e060d */
[-C--:B------:R-:W-:Y:S01]  /*0420*/  ISETP.GE.U32.AND P1, PT, R19, R8.reuse, PT ;  /* 0x000000081300720c */ /* 0x080fe20003f26070 */
[----:B------:R-:W-:Y:S01]  /*0430*/  IMAD.X R14, RZ, RZ, R13, P2 ;  /* 0x000000ffff0e7224 */ /* 0x000fe200010e060d */
[----:B------:R-:W-:Y:S01]  /*0440*/  ISETP.GE.U32.AND P2, PT, R17, R8, PT ;  /* 0x000000081100720c */ /* 0x000fe20003f46070 */
[----:B------:R-:W-:-:S12]  /*0450*/  @P4 BRA `(.L_x_6) ;  /* 0x0000000000284947 */ /* 0x000fd80003800000 */
[----:B------:R-:W2:Y:S02]  /*0460*/  LDG.E.U8.CONSTANT R12, desc[UR6][R6.64] ;  /* 0x00000006060c7981 */ /* 0x000ea4000c1e9100 */
[----:B--2---:R-:W-:-:S04]  /*0470*/  ISETP.GT.U32.AND P4, PT, R12, UR10, PT ;  /* 0x0000000a0c007c0c */ /* 0x004fc8000bf84070 */
[----:B------:R-:W-:-:S13]  /*0480*/  ISETP.LT.U32.OR P4, PT, R12, UR11, P4 ;  /* 0x0000000b0c007c0c */ /* 0x000fda000a781470 */
[----:B------:R-:W-:Y:S05]  /*0490*/  @P4 BRA `(.L_x_6) ;  /* 0x0000000000184947 */ /* 0x000fea0003800000 */
[----:B------:R-:W0:Y:S01]  /*04a0*/  S2UR UR5, SR_CgaCtaId ;  /* 0x00000000000579c3 */ /* 0x000e220000008800 */
[----:B------:R-:W-:Y:S01]  /*04b0*/  UMOV UR4, 0x400 ;  /* 0x0000040000047882 */ /* 0x000fe20000000000 */
[----:B------:R-:W-:Y:S01]  /*04c0*/  IMAD.IADD R12, R9, 0x1, R12 ;  /* 0x00000001090c7824 */ /* 0x000fe200078e020c */
[----:B0-----:R-:W-:-:S06]  /*04d0*/  ULEA UR4, UR5, UR4, 0x18 ;  /* 0x0000000405047291 */ /* 0x001fcc000f8ec0ff */
[----:B------:R-:W-:-:S05]  /*04e0*/  LEA R12, R12, UR4, 0x2 ;  /* 0x000000040c0c7c11 */ /* 0x000fca000f8e10ff */
[----:B------:R0:W-:Y:S02]  /*04f0*/  ATOMS.POPC.INC.32 RZ, [R12+URZ] ;  /* 0x000000000cff7f8c */ /* 0x0001e4000d8000ff */
.L_x_6:
[----:B------:R-:W-:Y:S05]  /*0500*/  BSYNC.RECONVERGENT B1 ;  /* 0x0000000000017941 */ /* 0x000fea0003800200 */
.L_x_5:
[----:B------:R-:W-:Y:S01]  /*0510*/  ISETP.GE.U32.AND.EX P5, PT, R23, RZ, PT, P5 ;  /* 0x000000ff1700720c */ /* 0x000fe20003fa6150 */
[----:B------:R-:W-:Y:S01]  /*0520*/  BSSY.RECONVERGENT B1, `(.L_x_7) ;  /* 0x0000013000017945 */ /* 0x000fe20003800200 */
[----:B------:R-:W-:Y:S02]  /*0530*/  ISETP.GE.U32.AND P4, PT, R15, R8, PT ;  /* 0x000000080f00720c */ /* 0x000fe40003f86070 */
[----:B------:R-:W-:Y:S02]  /*0540*/  ISETP.GE.U32.AND.EX P3, PT, R22, RZ, PT, P3 ;  /* 0x000000ff1600720c */ /* 0x000fe40003f66130 */
[----:B------:R-:W-:Y:S02]  /*0550*/  ISETP.GE.U32.AND.EX P6, PT, R21, RZ, PT, P6 ;  /* 0x000000ff1500720c */ /* 0x000fe40003fc6160 */
[----:B------:R-:W-:Y:S02]  /*0560*/  ISETP.GE.U32.AND.EX P0, PT, R20, RZ, PT, P0 ;  /* 0x000000ff1400720c */ /* 0x000fe40003f06100 */
[----:B------:R-:W-:-:S02]  /*0570*/  ISETP.GE.U32.AND.EX P1, PT, R18, RZ, PT, P1 ;  /* 0x000000ff1200720c */ /* 0x000fc40003f26110 */
[----:B------:R-:W-:Y:S02]  /*0580*/  ISETP.GE.U32.AND.EX P2, PT, R16, RZ, PT, P2 ;  /* 0x000000ff1000720c */ /* 0x000fe40003f46120 */
[----:B------:R-:W-:Y:S01]  /*0590*/  ISETP.GE.U32.AND.EX P4, PT, R14, RZ, PT, P4 ;  /* 0x000000ff0e00720c */ /* 0x000fe20003f86140 */
[----:B------:R-:W-:-:S12]  /*05a0*/  @P5 BRA `(.L_x_8) ;  /* 0x0000000000285947 */ /* 0x000fd80003800000 */
[----:B0-----:R-:W2:Y:S02]  /*05b0*/  LDG.E.U8.CONSTANT R12, desc[UR6][R6.64+0x1] ;  /* 0x00000106060c7981 */ /* 0x001ea4000c1e9100 */
        /* <DEDUP_REMOVED lines=9> */
.L_x_8:
[----:B------:R-:W-:Y:S05]  /*0650*/  BSYNC.RECONVERGENT B1 ;  /* 0x0000000000017941 */ /* 0x000fea0003800200 */
.L_x_7:
[----:B------:R-:W-:Y:S04]  /*0660*/  BSSY.RECONVERGENT B1, `(.L_x_9) ;  /* 0x000000c000017945 */ /* 0x000fe80003800200 */
[----:B------:R-:W-:Y:S05]  /*0670*/  @P3 BRA `(.L_x_10) ;  /* 0x0000000000283947 */ /* 0x000fea0003800000 */
[----:B01----:R-:W2:Y:S02]  /*0680*/  LDG.E.U8.CONSTANT R12, desc[UR6][R6.64+0x2] ;  /* 0x00000206060c7981 */ /* 0x003ea4000c1e9100 */
        /* <DEDUP_REMOVED lines=9> */
.L_x_10:
[----:B------:R-:W-:Y:S05]  /*0720*/  BSYNC.RECONVERGENT B1 ;  /* 0x0000000000017941 */ /* 0x000fea0003800200 */
.L_x_9:
[----:B------:R-:W-:Y:S04]  /*0730*/  BSSY.RECONVERGENT B1, `(.L_x_11) ;  /* 0x000000c000017945 */ /* 0x000fe80003800200 */
[----:B------:R-:W-:Y:S05]  /*0740*/  @P6 BRA `(.L_x_12) ;  /* 0x0000000000286947 */ /* 0x000fea0003800000 */
[----:B012---:R-:W2:Y:S02]  /*0750*/  LDG.E.U8.CONSTANT R12, desc[UR6][R6.64+0x3] ;  /* 0x00000306060c7981 */ /* 0x007ea4000c1e9100 */
[----:B--2---:R-:W-:-:S04]  /*0760*/  ISETP.GT.U32.AND P3, PT, R12, UR10, PT ;  /* 0x0000000a0c007c0c */ /* 0x004fc8000bf64070 */
[----:B------:R-:W-:-:S13]  /*0770*/  ISETP.LT.U32.OR P3, PT, R12, UR11, P3 ;  /* 0x0000000b0c007c0c */ /* 0x000fda0009f61470 */
[----:B------:R-:W-:Y:S05]  /*0780*/  @P3 BRA `(.L_x_12) ;  /* 0x0000000000183947 */ /* 0x000fea0003800000 */
[----:B------:R-:W0:Y:S01]  /*0790*/  S2UR UR5, SR_CgaCtaId ;  /* 0x00000000000579c3 */ /* 0x000e220000008800 */
[----:B------:R-:W-:Y:S01]  /*07a0*/  UMOV UR4, 0x400 ;  /* 0x0000040000047882 */ /* 0x000fe20000000000 */
[----:B------:R-:W-:Y:S01]  /*07b0*/  IADD3 R12, PT, PT, R9, R12, RZ ;  /* 0x0000000c090c7210 */ /* 0x000fe20007ffe0ff */
[----:B0-----:R-:W-:-:S06]  /*07c0*/  ULEA UR4, UR5, UR4, 0x18 ;  /* 0x0000000405047291 */ /* 0x001fcc000f8ec0ff */
[----:B------:R-:W-:-:S05]  /*07d0*/  LEA R12, R12, UR4, 0x2 ;  /* 0x000000040c0c7c11 */ /* 0x000fca000f8e10ff */
[----:B------:R3:W-:Y:S02]  /*07e0*/  ATOMS.POPC.INC.32 RZ, [R12+URZ] ;  /* 0x000000000cff7f8c */ /* 0x0007e4000d8000ff */
.L_x_12:
[----:B------:R-:W-:Y:S05]  /*07f0*/  BSYNC.RECONVERGENT B1 ;  /* 0x0000000000017941 */ /* 0x000fea0003800200 */
.L_x_11:
[----:B------:R-:W-:Y:S04]  /*0800*/  BSSY.RECONVERGENT B1, `(.L_x_13) ;  /* 0x000000c000017945 */ /* 0x000fe80003800200 */
[----:B------:R-:W-:Y:S05]  /*0810*/  @P0 BRA `(.L_x_14) ;  /* 0x0000000000280947 */ /* 0x000fea0003800000 */
[----:B0123--:R-:W2:Y:S02]  /*0820*/  LDG.E.U8.CONSTANT R12, desc[UR6][R6.64+0x4] ;  /* 0x00000406060c7981 */ /* 0x00fea4000c1e9100 */
        /* <DEDUP_REMOVED lines=9> */
.L_x_14:
[----:B------:R-:W-:Y:S05]  /*08c0*/  BSYNC.RECONVERGENT B1 ;  /* 0x0000000000017941 */ /* 0x000fea0003800200 */
.L_x_13:
[----:B------:R-:W-:Y:S04]  /*08d0*/  BSSY.RECONVERGENT B1, `(.L_x_15) ;  /* 0x000000c000017945 */ /* 0x000fe80003800200 */
[----:B------:R-:W-:Y:S05]  /*08e0*/  @P1 BRA `(.L_x_16) ;  /* 0x0000000000281947 */ /* 0x000fea0003800000 */
[----:B01234-:R-:W2:Y:S02]  /*08f0*/  LDG.E.U8.CONSTANT R12, desc[UR6][R6.64+0x5] ;  /* 0x00000506060c7981 */ /* 0x01fea4000c1e9100 */
        /* <DEDUP_REMOVED lines=9> */
.L_x_16:
[----:B------:R-:W-:Y:S05]  /*0990*/  BSYNC.RECONVERGENT B1 ;  /* 0x0000000000017941 */ /* 0x000fea0003800200 */
.L_x_15:
        /* <DEDUP_REMOVED lines=12> */
.L_x_18:
[----:B------:R-:W-:Y:S05]  /*0a60*/  BSYNC.RECONVERGENT B1 ;  /* 0x0000000000017941 */ /* 0x000fea0003800200 */
.L_x_17:
[----:B------:R-:W-:Y:S04]  /*0a70*/  BSSY.RECONVERGENT B1, `(.L_x_19) ;  /* 0x000000c000017945 */ /* 0x000fe80003800200 */
[----:B------:R-:W-:Y:S05]  /*0a80*/  @P4 BRA `(.L_x_20) ;  /* 0x0000000000284947 */ /* 0x000fea0003800000 */
[----:B------:R-:W5:Y:S02]  /*0a90*/  LDG.E.U8.CONSTANT R6, desc[UR6][R6.64+0x7] ;  /* 0x0000070606067981 */ /* 0x000f64000c1e9100 */
[----:B-----5:R-:W-:-:S04]  /*0aa0*/  ISETP.GT.U32.AND P0, PT, R6, UR10, PT ;  /* 0x0000000a06007c0c */ /* 0x020fc8000bf04070 */
[----:B------:R-:W-:-:S13]  /*0ab0*/  ISETP.LT.U32.OR P0, PT, R6, UR11, P0 ;  /* 0x0000000b06007c0c */ /* 0x000fda0008701470 */
[----:B------:R-:W-:Y:S05]  /*0ac0*/  @P0 BRA `(.L_x_20) ;  /* 0x0000000000180947 */ /* 0x000fea0003800000 */
[----:B------:R-:W5:Y:S01]  /*0ad0*/  S2UR UR5, SR_CgaCtaId ;  /* 0x00000000000579c3 */ /* 0x000f620000008800 */
[----:B------:R-:W-:Y:S01]  /*0ae0*/  UMOV UR4, 0x400 ;  /* 0x0000040000047882 */ /* 0x000fe20000000000 */
[----:B------:R-:W-:Y:S01]  /*0af0*/  IMAD.IADD R6, R9, 0x1, R6 ;  /* 0x0000000109067824 */ /* 0x000fe200078e0206 */
[----:B-----5:R-:W-:-:S06]  /*0b00*/  ULEA UR4, UR5, UR4, 0x18 ;  /* 0x0000000405047291 */ /* 0x020fcc000f8ec0ff */
[----:B------:R-:W-:-:S05]  /*0b10*/  LEA R6, R6, UR4, 0x2 ;  /* 0x0000000406067c11 */ /* 0x000fca000f8e10ff */
[----:B------:R0:W-:Y:S02]  /*0b20*/  ATOMS.POPC.INC.32 RZ, [R6+URZ] ;  /* 0x0000000006ff7f8c */ /* 0x0001e4000d8000ff */
.L_x_20:
[----:B------:R-:W-:Y:S05]  /*0b30*/  BSYNC.RECONVERGENT B1 ;  /* 0x0000000000017941 */ /* 0x000fea0003800200 */
.L_x_19:
[----:B01234-:R-:W-:-:S04]  /*0b40*/  IMAD.MOV.U32 R12, RZ, RZ, R10 ;  /* 0x000000ffff0c7224 */ /* 0x01ffc800078e000a */
[----:B------:R-:W-:-:S04]  /*0b50*/  IMAD.WIDE.U32 R12, R11, 0x8, R12 ;  /* 0x000000080b0c7825 */ /* 0x000fc800078e000c */
[----:B------:R-:W-:Y:S01]  /*0b60*/  IMAD.MOV.U32 R10, RZ, RZ, R12 ;  /* 0x000000ffff0a7224 */ /* 0x000fe200078e000c */
[----:B------:R-:W-:-:S04]  /*0b70*/  ISETP.GE.U32.AND P0, PT, R12, R8, PT ;  /* 0x000000080c00720c */ /* 0x000fc80003f06070 */
[----:B------:R-:W-:-:S13]  /*0b80*/  ISETP.GE.U32.AND.EX P0, PT, R13, RZ, PT, P0 ;  /* 0x000000ff0d00720c */ /* 0x000fda0003f06100 */
[----:B------:R-:W-:Y:S05]  /*0b90*/  @!P0 BRA `(.L_x_21) ;  /* 0xfffffff400c88947 */ /* 0x000fea000383ffff */
.L_x_4:
[----:B------:R-:W-:Y:S05]  /*0ba0*/  BSYNC.RECONVERGENT B0 ;  /* 0x0000000000007941 */ /* 0x000fea0003800200 */
.L_x_3:
[----:B------:R-:W-:Y:S01]  /*0bb0*/  BAR.SYNC.DEFER_BLOCKING 0x0 ;  /* 0x0000000000007b1d */ /* 0x000fe20000010000 */
[----:B------:R-:W-:-:S13]  /*0bc0*/  ISETP.GT.AND P0, PT, R3, R0, PT ;  /* 0x000000000300720c */ /* 0x000fda0003f04270 */
[----:B------:R-:W-:Y:S05]  /*0bd0*/  @P0 EXIT ;  /* 0x000000000000094d */ /* 0x000fea0003800000 */
[----:B------:R-:W0:Y:S01]  /*0be0*/  S2UR UR5, SR_CgaCtaId ;  /* 0x00000000000579c3 */ /* 0x000e220000008800 */
[----:B------:R-:W-:Y:S01]  /*0bf0*/  ISETP.NE.AND P0, PT, R5, 0x1, PT ;  /* 0x000000010500780c */ /* 0x000fe20003f05270 */
[----:B------:R-:W-:-:S06]  /*0c00*/  UMOV UR4, 0x400 ;  /* 0x0000040000047882 */ /* 0x000fcc0000000000 */
[----:B------:R-:W1:Y:S01]  /*0c10*/  LDC.64 R6, c[0x0][0x388] ;  /* 0x0000e200ff067b82 */ /* 0x000e620000000a00 */
[----:B0-----:R-:W-:-:S12]  /*0c20*/  ULEA UR4, UR5, UR4, 0x18 ;  /* 0x0000000405047291 */ /* 0x001fd8000f8ec0ff */
.L_x_25:
[----:B0-2---:R-:W-:-:S05]  /*0c30*/  LEA R11, R3, UR4, 0x2 ;  /* 0x00000004030b7c11 */ /* 0x005fca000f8e10ff */
[----:B------:R0:W2:Y:S01]  /*0c40*/  LDS R8, [R11] ;  /* 0x000000000b087984 */ /* 0x0000a20000000800 */
[----:B------:R-:W-:Y:S05]  /*0c50*/  @!P0 BRA `(.L_x_22) ;  /* 0x0000000800d48947 */ /* 0x000fea0003800000 */
[----:B------:R-:W-:Y:S01]  /*0c60*/  IMAD R9, R0, 0x4, R11 ;  /* 0x0000000400097824 */ /* 0x000fe200078e020b */
[----:B------:R-:W-:-:S05]  /*0c70*/  ISETP.NE.AND P1, PT, R5, 0x2, PT ;  /* 0x000000020500780c */ /* 0x000fca0003f25270 */
[----:B------:R-:W2:Y:S02]  /*0c80*/  LDS R9, [R9+0x4] ;  /* 0x0000040009097984 */ /* 0x000ea40000000800 */
[----:B--2---:R-:W-:-:S06]  /*0c90*/  IADD3 R8, PT, PT, R8, R9, RZ ;  /* 0x0000000908087210 */ /* 0x004fcc0007ffe0ff */
[----:B------:R-:W-:Y:S05]  /*0ca0*/  @!P1 BRA `(.L_x_22) ;  /* 0x0000000800c09947 */ /* 0x000fea0003800000 */
[--C-:B------:R-:W-:Y:S01]  /*0cb0*/  IMAD R9, R0, 0x8, R11.reuse ;  /* 0x0000000800097824 */ /* 0x100fe200078e020b */
[----:B------:R-:W-:Y:S01]  /*0cc0*/  ISETP.NE.AND P1, PT, R5, 0x3, PT ;  /* 0x000000030500780c */ /* 0x000fe20003f25270 */
[----:B0-----:R-:W-:-:S04]  /*0cd0*/  IMAD R11, R4, 0x8, R11 ;  /* 0x00000008040b7824 */ /* 0x001fc800078e020b */
[----:B------:R-:W0:Y:S02]  /*0ce0*/  LDS R9, [R9+0x8] ;  /* 0x0000080009097984 */ /* 0x000e240000000800 */
[----:B0-----:R-:W-:-:S06]  /*0cf0*/  IMAD.IADD R8, R8, 0x1, R9 ;  /* 0x0000000108087824 */ /* 0x001fcc00078e0209 */
[----:B------:R-:W-:Y:S05]  /*0d00*/  @!P1 BRA `(.L_x_22) ;  /* 0x0000000800a89947 */ /* 0x000fea0003800000 */
[--C-:B------:R-:W-:Y:S01]  /*0d10*/  IMAD R9, R0, 0x4, R11.reuse ;  /* 0x0000000400097824 */ /* 0x100fe200078e020b */
[----:B------:R-:W-:Y:S01]  /*0d20*/  ISETP.NE.AND P1, PT, R5, 0x4, PT ;  /* 0x000000040500780c */ /* 0x000fe20003f25270 */
[----:B------:R-:W-:-:S04]  /*0d30*/  IMAD R11, R4, 0x4, R11 ;  /* 0x00000004040b7824 */ /* 0x000fc800078e020b */
[----:B------:R-:W0:Y:S02]  /*0d40*/  LDS R9, [R9+0x4] ;  /* 0x0000040009097984 */ /* 0x000e240000000800 */
[----:B0-----:R-:W-:-:S06]  /*0d50*/  IMAD.IADD R8, R8, 0x1, R9 ;  /* 0x0000000108087824 */ /* 0x001fcc00078e0209 */
[----:B------:R-:W-:Y:S05]  /*0d60*/  @!P1 BRA `(.L_x_22) ;  /* 0x0000000800909947 */ /* 0x000fea0003800000 */
[----:B------:R-:W-:Y:S01]  /*0d70*/  IMAD R9, R0, 0x4, R11 ;  /* 0x0000000400097824 */ /* 0x000fe200078e020b */
[----:B------:R-:W-:Y:S02]  /*0d80*/  ISETP.NE.AND P1, PT, R5, 0x5, PT ;  /* 0x000000050500780c */ /* 0x000fe40003f25270 */
[----:B------:R-:W-:-:S03]  /*0d90*/  LEA R11, R4, R11, 0x2 ;  /* 0x0000000b040b7211 */ /* 0x000fc600078e10ff */
        /* <DEDUP_REMOVED lines=15> */
[----:B------:R-:W-:Y:S01]  /*0e90*/  LEA R9, R0, R11, 0x2 ;  /* 0x0000000b00097211 */ /* 0x000fe200078e10ff */
[----:B------:R-:W-:Y:S01]  /*0ea0*/  IMAD R11, R4, 0x4, R11 ;  /* 0x00000004040b7824 */ /* 0x000fe200078e020b */
[----:B------:R-:W-:-:S04]  /*0eb0*/  ISETP.NE.AND P1, PT, R5, 0x8, PT ;  /* 0x000000080500780c */ /* 0x000fc80003f25270 */
[----:B------:R-:W0:Y:S02]  /*0ec0*/  LDS R9, [R9+0x4] ;  /* 0x0000040009097984 */ /* 0x000e240000000800 */
[----:B0-----:R-:W-:-:S07]  /*0ed0*/  IMAD.IADD R8, R8, 0x1, R9 ;  /* 0x0000000108087824 */ /* 0x001fce00078e0209 */
        /* <DEDUP_REMOVED lines=11> */
[----:B0-----:R-:W-:-:S06]  /*0f90*/  IADD3 R8, PT, PT, R8, R9, RZ ;  /* 0x0000000908087210 */ /* 0x001fcc0007ffe0ff */
        /* <DEDUP_REMOVED lines=121> */
[----:B------:R-:W-:Y:S01]  /*1730*/  ISETP.NE.AND P1, PT, R5, 0x1f, PT ;  /* 0x0000001f0500780c */ /* 0x000fe20003f25270 */
[----:B------:R-:W-:Y:S01]  /*1740*/  IMAD R9, R0, 0x4, R11 ;  /* 0x0000000400097824 */ /* 0x000fe200078e020b */
[----:B------:R-:W-:-:S05]  /*1750*/  LEA R13, R4, R11, 0x2 ;  /* 0x0000000b040d7211 */ /* 0x000fca00078e10ff */
[----:B------:R-:W0:Y:S06]  /*1760*/  LDS R9, [R9+0x4] ;  /* 0x0000040009097984 */ /* 0x000e2c0000000800 */
[----:B------:R-:W-:-:S06]  /*1770*/  @P1 IMAD R11, R0, 0x4, R13 ;  /* 0x00000004000b1824 */ /* 0x000fcc00078e020d */
[----:B------:R-:W2:Y:S01]  /*1780*/  @P1 LDS R11, [R11+0x4] ;  /* 0x000004000b0b1984 */ /* 0x000ea20000000800 */
[----:B0-----:R-:W-:-:S04]  /*1790*/  IMAD.IADD R8, R8, 0x1, R9 ;  /* 0x0000000108087824 */ /* 0x001fc800078e0209 */
[----:B--2---:R-:W-:-:S07]  /*17a0*/  @P1 IMAD.IADD R8, R8, 0x1, R11 ;  /* 0x0000000108081824 */ /* 0x004fce00078e020b */
.L_x_22:
[----:B--2---:R-:W-:Y:S01]  /*17b0*/  ISETP.NE.AND P1, PT, R8, RZ, PT ;  /* 0x000000ff0800720c */ /* 0x004fe20003f25270 */
[----:B------:R-:W-:-:S12]  /*17c0*/  BSSY.RECONVERGENT B0, `(.L_x_23) ;  /* 0x0000004000007945 */ /* 0x000fd80003800200 */
[----:B------:R-:W-:Y:S05]  /*17d0*/  @!P1 BRA `(.L_x_24) ;  /* 0x0000000000089947 */ /* 0x000fea0003800000 */
[----:B01----:R-:W-:-:S05]  /*17e0*/  IMAD.WIDE R10, R3, 0x4, R6 ;  /* 0x00000004030a7825 */ /* 0x003fca00078e0206 */
[----:B------:R2:W-:Y:S02]  /*17f0*/  REDG.E.ADD.STRONG.GPU desc[UR6][R10.64], R8 ;  /* 0x000000080a00798e */ /* 0x0005e4000c12e106 */
.L_x_24:
[----:B------:R-:W-:Y:S05]  /*1800*/  BSYNC.RECONVERGENT B0 ;  /* 0x0000000000007941 */ /* 0x000fea0003800200 */
.L_x_23:
[----:B------:R-:W-:-:S05]  /*1810*/  IMAD.IADD R3, R2, 0x1, R3 ;  /* 0x0000000102037824 */ /* 0x000fca00078e0203 */
[----:B------:R-:W-:-:S13]  /*1820*/  ISETP.GT.AND P1, PT, R3, R0, PT ;  /* 0x000000000300720c */ /* 0x000fda0003f24270 */
[----:B------:R-:W-:Y:S05]  /*1830*/  @!P1 BRA `(.L_x_25) ;  /* 0xfffffff000fc9947 */ /* 0x000fea000383ffff */
[----:B------:R-:W-:Y:S05]  /*1840*/  EXIT ;  /* 0x000000000000794d */ /* 0x000fea0003800000 */
.L_x_26:
[----:B------:R-:W-:-:S00]  /*1850*/  BRA `(.L_x_26) ;  /* 0xfffffffc00fc7947 */ /* 0x000fc0000383ffff */
[----:B------:R-:W-:-:S00]  /*1860*/  NOP ;  /* 0x0000000000007918 */ /* 0x000fc00000000000 */
        /* <DEDUP_REMOVED lines=9> */
.L_x_27:


//--------------------- .nv.shared._Z22histogram_range_kernelPKhPjjii --------------------------
	.section	.nv.shared._Z22histogram_range_kernelPKhPjjii,"aw",@nobits
	.sectionflags	@""
	.align	16
	.zero		1024


//--------------------- .nv.shared.reserved.0     --------------------------
	.section	.nv.shared.reserved.0,"aw",@nobits
	.weak		__nv_reservedSMEM_offset_0_alias
	.size		__nv_reservedSMEM_offset_0_alias, 0, 64
	.other		__nv_reservedSMEM_offset_0_alias,@"STO_CUDA_RESERVED_SHARED STV_DEFAULT"
__nv_reservedSMEM_offset_0_alias:
	.zero		0
	.zero		64


//--------------------- .nv.constant0._Z22histogram_range_kernelPKhPjjii --------------------------
	.section	.nv.constant0._Z22histogram_range_kernelPKhPjjii,"a",@progbits
	.sectionflags	@""
	.align	4
.nv.constant0._Z22histogram_range_kernelPKhPjjii:
	.zero		924


//--------------------- SYMBOLS --------------------------

	.type		.nv.reservedSmem.offset0,@object
	.size		.nv.reservedSmem.offset0,0x4
	.type		.nv.reservedSmem.cap,@object
	.size		.nv.reservedSmem.cap,0x4
